//
// Generated by NVIDIA NVVM Compiler
//
// Compiler Build ID: CL-36424714
// Cuda compilation tools, release 13.0, V13.0.88
// Based on NVVM 20.0.0
//

.version 9.0
.target sm_100
.address_size 64

	// .globl	apply_flux
// data has been demoted

.visible .entry apply_flux(
	.param .u64 .ptr .align 1 apply_flux_param_0,
	.param .u64 .ptr .align 1 apply_flux_param_1
)
{
	.reg .pred 	%p<3>;
	.reg .b32 	%r<17>;
	.reg .b64 	%rd<12>;
	// demoted variable
	.shared .align 4 .b8 data[1308];
	ld.param.u64 	%rd4, [apply_flux_param_1];
	mov.u32 	%r1, %tid.x;
	mov.u32 	%r2, %tid.y;
	mad.lo.s32 	%r16, %r2, 15, %r1;
	setp.gt.u32 	%p1, %r16, 326;
	@%p1 bra 	$L__BB0_3;
	shl.b32 	%r9, %r1, 2;
	mad.lo.s32 	%r10, %r2, 60, %r9;
	mov.u32 	%r11, data;
	add.s32 	%r15, %r11, %r10;
	mul.wide.u32 	%rd5, %r2, 60;
	mul.wide.u32 	%rd6, %r1, 4;
	add.s64 	%rd7, %rd5, %rd6;
	mov.u32 	%r12, %ctaid.x;
	mul.lo.s32 	%r13, %r12, 1344;
	cvt.u64.u32 	%rd8, %r13;
	add.s64 	%rd9, %rd7, %rd8;
	cvta.to.global.u64 	%rd10, %rd4;
	add.s64 	%rd11, %rd10, %rd9;
$L__BB0_2:
	ld.global.u32 	%r14, [%rd11];
	st.shared.u32 	[%r15], %r14;
	add.s32 	%r7, %r16, 224;
	add.s32 	%r15, %r15, 896;
	add.s64 	%rd11, %rd11, 896;
	setp.lt.u32 	%p2, %r16, 103;
	mov.u32 	%r16, %r7;
	@%p2 bra 	$L__BB0_2;
$L__BB0_3:
	bar.sync 	0;
	bar.sync 	0;
	ret;

}


// ===== COMPILED SASS (sm_100) =====

	.target	sm_100

	.elftype	@"ET_EXEC"


//--------------------- .note.nv.tkinfo           --------------------------
	.section	.note.nv.tkinfo,"",@"SHT_NOTE"
	.sectionflags	@"SHF_NOTE_NV_TKINFO"
	.tkinfo
        /*0018*/ 	.word	0x00000002
        /*0030*/ 	.string	""
        /*0030*/ 	.string	"ptxas"
        /*0030*/ 	.string	"Cuda compilation tools, release 13.0, V13.0.88"
        /*0030*/ 	.string	"Build cuda_13.0.r13.0/compiler.36424714_0"
        /*0030*/ 	.string	"-arch sm_100 -m 64 "



//--------------------- .note.nv.cuinfo           --------------------------
	.section	.note.nv.cuinfo,"",@"SHT_NOTE"
	.sectionflags	@"SHF_NOTE_NV_CUINFO"
        /*0018*/ 	.short	0x0002
        /*001a*/ 	.short	0x0064
        /*001c*/ 	.short	0x0082
	.zero		2


//--------------------- .nv.info                  --------------------------
	.section	.nv.info,"",@"SHT_CUDA_INFO"
	.align	4


	//----- nvinfo : EIATTR_REGCOUNT
	.align		4
        /*0000*/ 	.byte	0x04, 0x2f
        /*0002*/ 	.short	(.L_1 - .L_0)
	.align		4
.L_0:
        /*0004*/ 	.word	index@(apply_flux)
        /*0008*/ 	.word	0x0000000c


	//----- nvinfo : EIATTR_FRAME_SIZE
	.align		4
.L_1:
        /*000c*/ 	.byte	0x04, 0x11
        /*000e*/ 	.short	(.L_3 - .L_2)
	.align		4
.L_2:
        /*0010*/ 	.word	index@(apply_flux)
        /*0014*/ 	.word	0x00000000


	//----- nvinfo : EIATTR_MIN_STACK_SIZE
	.align		4
.L_3:
        /*0018*/ 	.byte	0x04, 0x12
        /*001a*/ 	.short	(.L_5 - .L_4)
	.align		4
.L_4:
        /*001c*/ 	.word	index@(apply_flux)
        /*0020*/ 	.word	0x00000000
.L_5:


//--------------------- .nv.compat                --------------------------
	.section	.nv.compat,"",@"SHT_CUDA_COMPAT_INFO"
	.align	4
        /*0000*/ 	.byte	0x02, 0x09, 0x00, 0x00, 0x02, 0x02, 0x01, 0x00, 0x02, 0x05, 0x05, 0x00, 0x03, 0x07, 0x01, 0x01
        /*0010*/ 	.byte	0x02, 0x03, 0x00, 0x00, 0x02, 0x06, 0x01, 0x00, 0x04, 0x0b, 0x08, 0x00, 0x09, 0x00, 0x00, 0x00
        /*0020*/ 	.byte	0x00, 0x00, 0x00, 0x00


//--------------------- .nv.info.apply_flux       --------------------------
	.section	.nv.info.apply_flux,"",@"SHT_CUDA_INFO"
	.sectionflags	@""
	.align	4


	//----- nvinfo : EIATTR_CUDA_API_VERSION
	.align		4
        /*0000*/ 	.byte	0x04, 0x37
        /*0002*/ 	.short	(.L_7 - .L_6)
.L_6:
        /*0004*/ 	.word	0x00000082


	//----- nvinfo : EIATTR_KPARAM_INFO
	.align		4
.L_7:
        /*0008*/ 	.byte	0x04, 0x17
        /*000a*/ 	.short	(.L_9 - .L_8)
.L_8:
        /*000c*/ 	.word	0x00000000
        /*0010*/ 	.short	0x0001
        /*0012*/ 	.short	0x0008
        /*0014*/ 	.byte	0x00, 0xf5, 0x21, 0x00


	//----- nvinfo : EIATTR_KPARAM_INFO
	.align		4
.L_9:
        /*0018*/ 	.byte	0x04, 0x17
        /*001a*/ 	.short	(.L_11 - .L_10)
.L_10:
        /*001c*/ 	.word	0x00000000
        /*0020*/ 	.short	0x0000
        /*0022*/ 	.short	0x0000
        /*0024*/ 	.byte	0x00, 0xf5, 0x21, 0x00


	//----- nvinfo : EIATTR_SPARSE_MMA_MASK
	.align		4
.L_11:
        /*0028*/ 	.byte	0x03, 0x50
        /*002a*/ 	.short	0x0000


	//----- nvinfo : EIATTR_MAXREG_COUNT
	.align		4
        /*002c*/ 	.byte	0x03, 0x1b
        /*002e*/ 	.short	0x00ff


	//----- nvinfo : EIATTR_NUM_BARRIERS
	.align		4
        /*0030*/ 	.byte	0x02, 0x4c
        /*0032*/ 	.byte	0x01
	.zero		1


	//----- nvinfo : EIATTR_MERCURY_ISA_VERSION
	.align		4
        /*0034*/ 	.byte	0x03, 0x5f
        /*0036*/ 	.short	0x0101


	//----- nvinfo : EIATTR_VRC_CTA_INIT_COUNT
	.align		4
        /*0038*/ 	.byte	0x02, 0x4a
	.zero		1
	.zero		1


	//----- nvinfo : EIATTR_EXIT_INSTR_OFFSETS
	.align		4
        /*003c*/ 	.byte	0x04, 0x1c
        /*003e*/ 	.short	(.L_13 - .L_12)


	//   ....[0]....
.L_12:
        /*0040*/ 	.word	0x00000210


	//----- nvinfo : EIATTR_CRS_STACK_SIZE
	.align		4
.L_13:
        /*0044*/ 	.byte	0x04, 0x1e
        /*0046*/ 	.short	(.L_15 - .L_14)
.L_14:
        /*0048*/ 	.word	0x00000000


	//----- nvinfo : EIATTR_CBANK_PARAM_SIZE
	.align		4
.L_15:
        /*004c*/ 	.byte	0x03, 0x19
        /*004e*/ 	.short	0x0010


	//----- nvinfo : EIATTR_PARAM_CBANK
	.align		4
        /*0050*/ 	.byte	0x04, 0x0a
        /*0052*/ 	.short	(.L_17 - .L_16)
	.align		4
.L_16:
        /*0054*/ 	.word	index@(.nv.constant0.apply_flux)
        /*0058*/ 	.short	0x0380
        /*005a*/ 	.short	0x0010


	//----- nvinfo : EIATTR_SW_WAR
	.align		4
.L_17:
        /*005c*/ 	.byte	0x04, 0x36
        /*005e*/ 	.short	(.L_19 - .L_18)
.L_18:
        /*0060*/ 	.word	0x00000008
.L_19:


//--------------------- .nv.callgraph             --------------------------
	.section	.nv.callgraph,"",@"SHT_CUDA_CALLGRAPH"
	.align	4
	.sectionentsize	8
	.align		4
        /*0000*/ 	.word	0x00000000
	.align		4
        /*0004*/ 	.word	0xffffffff
	.align		4
        /*0008*/ 	.word	0x00000000
	.align		4
        /*000c*/ 	.word	0xfffffffe
	.align		4
        /*0010*/ 	.word	0x00000000
	.align		4
        /*0014*/ 	.word	0xfffffffd
	.align		4
        /*0018*/ 	.word	0x00000000
	.align		4
        /*001c*/ 	.word	0xfffffffc


//--------------------- .text.apply_flux          --------------------------
	.section	.text.apply_flux,"ax",@progbits
	.align	128
        .global         apply_flux
        .type           apply_flux,@function
        .size           apply_flux,(.L_x_4 - apply_flux)
        .other          apply_flux,@"STO_CUDA_ENTRY STV_DEFAULT"
apply_flux:
.text.apply_flux:
[----:B------:R-:W-:Y:S01]  /*0000*/  LDC R1, c[0x0][0x37c] ;  /* 0x0000df00ff017b82 */ /* 0x000fe20000000800 */
[----:B------:R-:W0:Y:S01]  /*0010*/  S2R R2, SR_TID.X ;  /* 0x0000000000027919 */ /* 0x000e220000002100 */
[----:B------:R-:W-:Y:S01]  /*0020*/  BSSY.RECONVERGENT B0, `(.L_x_0) ;  /* 0x000001c000007945 */ /* 0x000fe20003800200 */
[----:B------:R-:W0:Y:S02]  /*0030*/  S2R R5, SR_TID.Y ;  /* 0x0000000000057919 */ /* 0x000e240000002200 */
[----:B0-----:R-:W-:-:S05]  /*0040*/  IMAD R0, R5, 0xf, R2 ;  /* 0x0000000f05007824 */ /* 0x001fca00078e0202 */
[----:B------:R-:W-:-:S13]  /*0050*/  ISETP.GT.U32.AND P0, PT, R0, 0x146, PT ;  /* 0x000001460000780c */ /* 0x000fda0003f04070 */
[----:B------:R-:W-:Y:S05]  /*0060*/  @P0 BRA `(.L_x_1) ;  /* 0x00000000005c0947 */ /* 0x000fea0003800000 */
[----:B------:R-:W0:Y:S01]  /*0070*/  S2UR UR5, SR_CTAID.X ;  /* 0x00000000000579c3 */ /* 0x000e220000002500 */
[----:B------:R-:W-:Y:S01]  /*0080*/  IMAD.WIDE.U32 R2, R2, 0x4, RZ ;  /* 0x0000000402027825 */ /* 0x000fe200078e00ff */
[----:B------:R-:W-:-:S03]  /*0090*/  UMOV UR4, 0x400 ;  /* 0x0000040000047882 */ /* 0x000fc60000000000 */
[----:B------:R-:W-:-:S03]  /*00a0*/  IMAD.WIDE.U32 R2, R5, 0x3c, R2 ;  /* 0x0000003c05027825 */ /* 0x000fc600078e0002 */
[----:B------:R-:W1:Y:S08]  /*00b0*/  S2UR UR6, SR_CgaCtaId ;  /* 0x00000000000679c3 */ /* 0x000e700000008800 */
[----:B------:R-:W2:Y:S08]  /*00c0*/  LDC.64 R6, c[0x0][0x388] ;  /* 0x0000e200ff067b82 */ /* 0x000eb00000000a00 */
[----:B------:R-:W3:Y:S01]  /*00d0*/  LDC.64 R8, c[0x0][0x358] ;  /* 0x0000d600ff087b82 */ /* 0x000ee20000000a00 */
[----:B0-----:R-:W-:-:S02]  /*00e0*/  UIMAD UR5, UR5, 0x540, URZ ;  /* 0x00000540050578a4 */ /* 0x001fc4000f8e02ff */
[----:B-1----:R-:W-:-:S06]  /*00f0*/  ULEA UR4, UR6, UR4, 0x18 ;  /* 0x0000000406047291 */ /* 0x002fcc000f8ec0ff */
[----:B------:R-:W-:Y:S02]  /*0100*/  LEA R4, R0, UR4, 0x2 ;  /* 0x0000000400047c11 */ /* 0x000fe4000f8e10ff */
[----:B--2---:R-:W-:-:S04]  /*0110*/  IADD3 R2, P0, P1, R2, UR5, R6 ;  /* 0x0000000502027c10 */ /* 0x004fc8000f91e006 */
[----:B------:R-:W-:-:S09]  /*0120*/  IADD3.X R5, PT, PT, R3, R7, RZ, P0, P1 ;  /* 0x0000000703057210 */ /* 0x000fd200007e24ff */
.L_x_2:
[----:B---3--:R-:W-:Y:S01]  /*0130*/  R2UR UR4, R8 ;  /* 0x00000000080472ca */ /* 0x008fe200000e0000 */
[----:B------:R-:W-:Y:S01]  /*0140*/  IMAD.MOV.U32 R3, RZ, RZ, R5 ;  /* 0x000000ffff037224 */ /* 0x000fe200078e0005 */
[----:B------:R-:W-:-:S13]  /*0150*/  R2UR UR5, R9 ;  /* 0x00000000090572ca */ /* 0x000fda00000e0000 */
[----:B------:R0:W2:Y:S01]  /*0160*/  LDG.E R3, desc[UR4][R2.64] ;  /* 0x0000000402037981 */ /* 0x0000a2000c1e1900 */
[C---:B------:R-:W-:Y:S01]  /*0170*/  ISETP.GE.U32.AND P0, PT, R0.reuse, 0x67, PT ;  /* 0x000000670000780c */ /* 0x040fe20003f06070 */
[----:B------:R-:W-:Y:S01]  /*0180*/  VIADD R0, R0, 0xe0 ;  /* 0x000000e000007836 */ /* 0x000fe20000000000 */
[----:B0-----:R-:W-:-:S05]  /*0190*/  IADD3 R2, P1, PT, R2, 0x380, RZ ;  /* 0x0000038002027810 */ /* 0x001fca0007f3e0ff */
[----:B------:R-:W-:Y:S01]  /*01a0*/  IMAD.X R5, RZ, RZ, R5, P1 ;  /* 0x000000ffff057224 */ /* 0x000fe200008e0605 */
[----:B--2---:R0:W-:Y:S02]  /*01b0*/  STS [R4], R3 ;  /* 0x0000000304007388 */ /* 0x0041e40000000800 */
[----:B0-----:R-:W-:-:S03]  /*01c0*/  VIADD R4, R4, 0x380 ;  /* 0x0000038004047836 */ /* 0x001fc60000000000 */
[----:B------:R-:W-:Y:S05]  /*01d0*/  @!P0 BRA `(.L_x_2) ;  /* 0xfffffffc00d48947 */ /* 0x000fea000383ffff */
.L_x_1:
[----:B------:R-:W-:Y:S05]  /*01e0*/  BSYNC.RECONVERGENT B0 ;  /* 0x0000000000007941 */ /* 0x000fea0003800200 */
.L_x_0:
[----:B------:R-:W-:Y:S08]  /*01f0*/  BAR.SYNC.DEFER_BLOCKING 0x0 ;  /* 0x0000000000007b1d */ /* 0x000ff00000010000 */
[----:B------:R-:W-:Y:S06]  /*0200*/  BAR.SYNC.DEFER_BLOCKING 0x0 ;  /* 0x0000000000007b1d */ /* 0x000fec0000010000 */
[----:B------:R-:W-:Y:S05]  /*0210*/  EXIT ;  /* 0x000000000000794d */ /* 0x000fea0003800000 */
.L_x_3:
[----:B------:R-:W-:-:S00]  /*0220*/  BRA `(.L_x_3) ;  /* 0xfffffffc00fc7947 */ /* 0x000fc0000383ffff */
[----:B------:R-:W-:-:S00]  /*0230*/  NOP ;  /* 0x0000000000007918 */ /* 0x000fc00000000000 */
        /* <DEDUP_REMOVED lines=12> */
.L_x_4:


//--------------------- .nv.shared.apply_flux     --------------------------
	.section	.nv.shared.apply_flux,"aw",@nobits
	.sectionflags	@""
	.align	4
.nv.shared.apply_flux:
	.zero		2332


//--------------------- .nv.shared.reserved.0     --------------------------
	.section	.nv.shared.reserved.0,"aw",@nobits
	.weak		__nv_reservedSMEM_offset_0_alias
	.size		__nv_reservedSMEM_offset_0_alias, 0, 64
	.other		__nv_reservedSMEM_offset_0_alias,@"STO_CUDA_RESERVED_SHARED STV_DEFAULT"
__nv_reservedSMEM_offset_0_alias:
	.zero		0
	.zero		64


//--------------------- .nv.constant0.apply_flux  --------------------------
	.section	.nv.constant0.apply_flux,"a",@progbits
	.sectionflags	@""
	.align	4
.nv.constant0.apply_flux:
	.zero		912


//--------------------- SYMBOLS --------------------------

	.type		.nv.reservedSmem.offset0,@object
	.size		.nv.reservedSmem.offset0,0x4
	.type		.nv.reservedSmem.cap,@object
	.size		.nv.reservedSmem.cap,0x4
